//
// Generated by NVIDIA NVVM Compiler
//
// Compiler Build ID: CL-36424714
// Cuda compilation tools, release 13.0, V13.0.88
// Based on NVVM 20.0.0
//

.version 9.0
.target sm_100
.address_size 64

	// .globl	_Z9wordcountPcS_iPj

.visible .entry _Z9wordcountPcS_iPj(
	.param .u64 .ptr .align 1 _Z9wordcountPcS_iPj_param_0,
	.param .u64 .ptr .align 1 _Z9wordcountPcS_iPj_param_1,
	.param .u32 _Z9wordcountPcS_iPj_param_2,
	.param .u64 .ptr .align 1 _Z9wordcountPcS_iPj_param_3
)
{
	.reg .pred 	%p<4>;
	.reg .b16 	%rs<3>;
	.reg .b32 	%r<9>;
	.reg .b64 	%rd<11>;

	ld.param.u64 	%rd3, [_Z9wordcountPcS_iPj_param_0];
	ld.param.u64 	%rd4, [_Z9wordcountPcS_iPj_param_1];
	ld.param.u32 	%r4, [_Z9wordcountPcS_iPj_param_2];
	ld.param.u64 	%rd5, [_Z9wordcountPcS_iPj_param_3];
	setp.lt.s32 	%p1, %r4, 1;
	@%p1 bra 	$L__BB0_4;
	mov.u32 	%r1, %tid.x;
	cvta.to.global.u64 	%rd1, %rd3;
	cvta.to.global.u64 	%rd2, %rd4;
	mov.b32 	%r8, 0;
	bra.uni 	$L__BB0_3;
$L__BB0_2:
	add.s32 	%r8, %r8, 1;
	setp.eq.s32 	%p3, %r8, %r4;
	@%p3 bra 	$L__BB0_4;
$L__BB0_3:
	add.s32 	%r6, %r8, %r1;
	cvt.u64.u32 	%rd6, %r6;
	add.s64 	%rd7, %rd1, %rd6;
	ld.global.u8 	%rs1, [%rd7];
	cvt.u64.u32 	%rd8, %r8;
	add.s64 	%rd9, %rd2, %rd8;
	ld.global.u8 	%rs2, [%rd9];
	setp.eq.s16 	%p2, %rs1, %rs2;
	@%p2 bra 	$L__BB0_2;
	bra.uni 	$L__BB0_5;
$L__BB0_4:
	cvta.to.global.u64 	%rd10, %rd5;
	atom.global.add.u32 	%r7, [%rd10], 1;
$L__BB0_5:
	ret;

}


// ===== COMPILED SASS (sm_100) =====

	.target	sm_100

	.elftype	@"ET_EXEC"


//--------------------- .note.nv.tkinfo           --------------------------
	.section	.note.nv.tkinfo,"",@"SHT_NOTE"
	.sectionflags	@"SHF_NOTE_NV_TKINFO"
	.tkinfo
        /*0018*/ 	.word	0x00000002
        /*0030*/ 	.string	""
        /*0030*/ 	.string	"ptxas"
        /*0030*/ 	.string	"Cuda compilation tools, release 13.0, V13.0.88"
        /*0030*/ 	.string	"Build cuda_13.0.r13.0/compiler.36424714_0"
        /*0030*/ 	.string	"-arch sm_100 -m 64 "



//--------------------- .note.nv.cuinfo           --------------------------
	.section	.note.nv.cuinfo,"",@"SHT_NOTE"
	.sectionflags	@"SHF_NOTE_NV_CUINFO"
        /*0018*/ 	.short	0x0002
        /*001a*/ 	.short	0x0064
        /*001c*/ 	.short	0x0082
	.zero		2


//--------------------- .nv.info                  --------------------------
	.section	.nv.info,"",@"SHT_CUDA_INFO"
	.align	4


	//----- nvinfo : EIATTR_REGCOUNT
	.align		4
        /*0000*/ 	.byte	0x04, 0x2f
        /*0002*/ 	.short	(.L_1 - .L_0)
	.align		4
.L_0:
        /*0004*/ 	.word	index@(_Z9wordcountPcS_iPj)
        /*0008*/ 	.word	0x00000008


	//----- nvinfo : EIATTR_FRAME_SIZE
	.align		4
.L_1:
        /*000c*/ 	.byte	0x04, 0x11
        /*000e*/ 	.short	(.L_3 - .L_2)
	.align		4
.L_2:
        /*0010*/ 	.word	index@(_Z9wordcountPcS_iPj)
        /*0014*/ 	.word	0x00000000


	//----- nvinfo : EIATTR_MIN_STACK_SIZE
	.align		4
.L_3:
        /*0018*/ 	.byte	0x04, 0x12
        /*001a*/ 	.short	(.L_5 - .L_4)
	.align		4
.L_4:
        /*001c*/ 	.word	index@(_Z9wordcountPcS_iPj)
        /*0020*/ 	.word	0x00000000
.L_5:


//--------------------- .nv.compat                --------------------------
	.section	.nv.compat,"",@"SHT_CUDA_COMPAT_INFO"
	.align	4
        /*0000*/ 	.byte	0x02, 0x09, 0x00, 0x00, 0x02, 0x02, 0x01, 0x00, 0x02, 0x05, 0x05, 0x00, 0x03, 0x07, 0x01, 0x01
        /*0010*/ 	.byte	0x02, 0x03, 0x00, 0x00, 0x02, 0x06, 0x01, 0x00, 0x04, 0x0b, 0x08, 0x00, 0x09, 0x00, 0x00, 0x00
        /*0020*/ 	.byte	0x00, 0x00, 0x00, 0x00


//--------------------- .nv.info._Z9wordcountPcS_iPj --------------------------
	.section	.nv.info._Z9wordcountPcS_iPj,"",@"SHT_CUDA_INFO"
	.sectionflags	@""
	.align	4


	//----- nvinfo : EIATTR_CUDA_API_VERSION
	.align		4
        /*0000*/ 	.byte	0x04, 0x37
        /*0002*/ 	.short	(.L_7 - .L_6)
.L_6:
        /*0004*/ 	.word	0x00000082


	//----- nvinfo : EIATTR_KPARAM_INFO
	.align		4
.L_7:
        /*0008*/ 	.byte	0x04, 0x17
        /*000a*/ 	.short	(.L_9 - .L_8)
.L_8:
        /*000c*/ 	.word	0x00000000
        /*0010*/ 	.short	0x0003
        /*0012*/ 	.short	0x0018
        /*0014*/ 	.byte	0x00, 0xf5, 0x21, 0x00


	//----- nvinfo : EIATTR_KPARAM_INFO
	.align		4
.L_9:
        /*0018*/ 	.byte	0x04, 0x17
        /*001a*/ 	.short	(.L_11 - .L_10)
.L_10:
        /*001c*/ 	.word	0x00000000
        /*0020*/ 	.short	0x0002
        /*0022*/ 	.short	0x0010
        /*0024*/ 	.byte	0x00, 0xf0, 0x11, 0x00


	//----- nvinfo : EIATTR_KPARAM_INFO
	.align		4
.L_11:
        /*0028*/ 	.byte	0x04, 0x17
        /*002a*/ 	.short	(.L_13 - .L_12)
.L_12:
        /*002c*/ 	.word	0x00000000
        /*0030*/ 	.short	0x0001
        /*0032*/ 	.short	0x0008
        /*0034*/ 	.byte	0x00, 0xf5, 0x21, 0x00


	//----- nvinfo : EIATTR_KPARAM_INFO
	.align		4
.L_13:
        /*0038*/ 	.byte	0x04, 0x17
        /*003a*/ 	.short	(.L_15 - .L_14)
.L_14:
        /*003c*/ 	.word	0x00000000
        /*0040*/ 	.short	0x0000
        /*0042*/ 	.short	0x0000
        /*0044*/ 	.byte	0x00, 0xf5, 0x21, 0x00


	//----- nvinfo : EIATTR_SPARSE_MMA_MASK
	.align		4
.L_15:
        /*0048*/ 	.byte	0x03, 0x50
        /*004a*/ 	.short	0x0000


	//----- nvinfo : EIATTR_MAXREG_COUNT
	.align		4
        /*004c*/ 	.byte	0x03, 0x1b
        /*004e*/ 	.short	0x00ff


	//----- nvinfo : EIATTR_MERCURY_ISA_VERSION
	.align		4
        /*0050*/ 	.byte	0x03, 0x5f
        /*0052*/ 	.short	0x0101


	//----- nvinfo : EIATTR_INT_WARP_WIDE_INSTR_OFFSETS
	.align		4
        /*0054*/ 	.byte	0x04, 0x31
        /*0056*/ 	.short	(.L_17 - .L_16)


	//   ....[0]....
.L_16:
        /*0058*/ 	.word	0x00000190


	//----- nvinfo : EIATTR_VRC_CTA_INIT_COUNT
	.align		4
.L_17:
        /*005c*/ 	.byte	0x02, 0x4a
	.zero		1
	.zero		1


	//----- nvinfo : EIATTR_EXIT_INSTR_OFFSETS
	.align		4
        /*0060*/ 	.byte	0x04, 0x1c
        /*0062*/ 	.short	(.L_19 - .L_18)


	//   ....[0]....
.L_18:
        /*0064*/ 	.word	0x00000150


	//   ....[1]....
        /*0068*/ 	.word	0x000001e0


	//----- nvinfo : EIATTR_CBANK_PARAM_SIZE
	.align		4
.L_19:
        /*006c*/ 	.byte	0x03, 0x19
        /*006e*/ 	.short	0x0020


	//----- nvinfo : EIATTR_PARAM_CBANK
	.align		4
        /*0070*/ 	.byte	0x04, 0x0a
        /*0072*/ 	.short	(.L_21 - .L_20)
	.align		4
.L_20:
        /*0074*/ 	.word	index@(.nv.constant0._Z9wordcountPcS_iPj)
        /*0078*/ 	.short	0x0380
        /*007a*/ 	.short	0x0020


	//----- nvinfo : EIATTR_SW_WAR
	.align		4
.L_21:
        /*007c*/ 	.byte	0x04, 0x36
        /*007e*/ 	.short	(.L_23 - .L_22)
.L_22:
        /*0080*/ 	.word	0x00000008
.L_23:


//--------------------- .nv.callgraph             --------------------------
	.section	.nv.callgraph,"",@"SHT_CUDA_CALLGRAPH"
	.align	4
	.sectionentsize	8
	.align		4
        /*0000*/ 	.word	0x00000000
	.align		4
        /*0004*/ 	.word	0xffffffff
	.align		4
        /*0008*/ 	.word	0x00000000
	.align		4
        /*000c*/ 	.word	0xfffffffe
	.align		4
        /*0010*/ 	.word	0x00000000
	.align		4
        /*0014*/ 	.word	0xfffffffd
	.align		4
        /*0018*/ 	.word	0x00000000
	.align		4
        /*001c*/ 	.word	0xfffffffc


//--------------------- .text._Z9wordcountPcS_iPj --------------------------
	.section	.text._Z9wordcountPcS_iPj,"ax",@progbits
	.align	128
        .global         _Z9wordcountPcS_iPj
        .type           _Z9wordcountPcS_iPj,@function
        .size           _Z9wordcountPcS_iPj,(.L_x_3 - _Z9wordcountPcS_iPj)
        .other          _Z9wordcountPcS_iPj,@"STO_CUDA_ENTRY STV_DEFAULT"
_Z9wordcountPcS_iPj:
.text._Z9wordcountPcS_iPj:
[----:B------:R-:W-:Y:S01]  /*0000*/  LDC R1, c[0x0][0x37c] ;  /* 0x0000df00ff017b82 */ /* 0x000fe20000000800 */
[----:B------:R-:W0:Y:S01]  /*0010*/  LDCU UR4, c[0x0][0x390] ;  /* 0x00007200ff0477ac */ /* 0x000e220008000800 */
[----:B------:R-:W1:Y:S01]  /*0020*/  LDCU.64 UR6, c[0x0][0x358] ;  /* 0x00006b00ff0677ac */ /* 0x000e620008000a00 */
[----:B0-----:R-:W-:-:S09]  /*0030*/  UISETP.GE.AND UP0, UPT, UR4, 0x1, UPT ;  /* 0x000000010400788c */ /* 0x001fd2000bf06270 */
[----:B-1----:R-:W-:Y:S05]  /*0040*/  BRA.U !UP0, `(.L_x_0) ;  /* 0x0000000108487547 */ /* 0x002fea000b800000 */
[----:B------:R-:W0:Y:S01]  /*0050*/  S2R R0, SR_TID.X ;  /* 0x0000000000007919 */ /* 0x000e220000002100 */
[----:B------:R-:W1:Y:S01]  /*0060*/  LDCU UR9, c[0x0][0x390] ;  /* 0x00007200ff0977ac */ /* 0x000e620008000800 */
[----:B------:R-:W2:Y:S01]  /*0070*/  LDCU.128 UR12, c[0x0][0x380] ;  /* 0x00007000ff0c77ac */ /* 0x000ea20008000c00 */
[----:B------:R-:W-:-:S05]  /*0080*/  UMOV UR4, URZ ;  /* 0x000000ff00047c82 */ /* 0x000fca0008000000 */
.L_x_1:
[----:B--2---:R-:W-:Y:S02]  /*0090*/  UIADD3 UR5, UP0, UPT, UR4, UR14, URZ ;  /* 0x0000000e04057290 */ /* 0x004fe4000ff1e0ff */
[----:B0-----:R-:W-:Y:S02]  /*00a0*/  VIADD R2, R0, UR4 ;  /* 0x0000000400027c36 */ /* 0x001fe40008000000 */
[----:B------:R-:W-:-:S03]  /*00b0*/  UIADD3.X UR8, UPT, UPT, URZ, UR15, URZ, UP0, !UPT ;  /* 0x0000000fff087290 */ /* 0x000fc600087fe4ff */
[----:B------:R-:W-:Y:S01]  /*00c0*/  IADD3 R2, P0, PT, R2, UR12, RZ ;  /* 0x0000000c02027c10 */ /* 0x000fe2000ff1e0ff */
[----:B------:R-:W-:Y:S02]  /*00d0*/  IMAD.U32 R4, RZ, RZ, UR5 ;  /* 0x00000005ff047e24 */ /* 0x000fe4000f8e00ff */
[----:B------:R-:W-:Y:S01]  /*00e0*/  IMAD.U32 R5, RZ, RZ, UR8 ;  /* 0x00000008ff057e24 */ /* 0x000fe2000f8e00ff */
[----:B------:R-:W-:-:S05]  /*00f0*/  IADD3.X R3, PT, PT, RZ, UR13, RZ, P0, !PT ;  /* 0x0000000dff037c10 */ /* 0x000fca00087fe4ff */
[----:B------:R-:W2:Y:S04]  /*0100*/  LDG.E.U8 R2, desc[UR6][R2.64] ;  /* 0x0000000602027981 */ /* 0x000ea8000c1e1100 */
[----:B------:R-:W2:Y:S01]  /*0110*/  LDG.E.U8 R5, desc[UR6][R4.64] ;  /* 0x0000000604057981 */ /* 0x000ea2000c1e1100 */
[----:B------:R-:W-:-:S04]  /*0120*/  UIADD3 UR4, UPT, UPT, UR4, 0x1, URZ ;  /* 0x0000000104047890 */ /* 0x000fc8000fffe0ff */
[----:B-1----:R-:W-:Y:S01]  /*0130*/  UISETP.NE.AND UP0, UPT, UR4, UR9, UPT ;  /* 0x000000090400728c */ /* 0x002fe2000bf05270 */
[----:B--2---:R-:W-:-:S13]  /*0140*/  ISETP.NE.AND P0, PT, R2, R5, PT ;  /* 0x000000050200720c */ /* 0x004fda0003f05270 */
[----:B------:R-:W-:Y:S05]  /*0150*/  @P0 EXIT ;  /* 0x000000000000094d */ /* 0x000fea0003800000 */
[----:B------:R-:W-:Y:S05]  /*0160*/  BRA.U UP0, `(.L_x_1) ;  /* 0xfffffffd00c87547 */ /* 0x000fea000b83ffff */
.L_x_0:
[----:B------:R-:W0:Y:S01]  /*0170*/  S2R R0, SR_LANEID ;  /* 0x0000000000007919 */ /* 0x000e220000000000 */
[----:B------:R-:W1:Y:S01]  /*0180*/  LDC.64 R2, c[0x0][0x398] ;  /* 0x0000e600ff027b82 */ /* 0x000e620000000a00 */
[----:B------:R-:W-:Y:S02]  /*0190*/  VOTEU.ANY UR5, UPT, PT ;  /* 0x0000000000057886 */ /* 0x000fe400038e0100 */
[----:B------:R-:W-:Y:S02]  /*01a0*/  UFLO.U32 UR8, UR5 ;  /* 0x00000005000872bd */ /* 0x000fe400080e0000 */
[----:B------:R-:W1:Y:S04]  /*01b0*/  POPC R5, UR5 ;  /* 0x0000000500057d09 */ /* 0x000e680008000000 */
[----:B0-----:R-:W-:-:S13]  /*01c0*/  ISETP.EQ.U32.AND P0, PT, R0, UR8, PT ;  /* 0x0000000800007c0c */ /* 0x001fda000bf02070 */
[----:B-1----:R-:W-:Y:S01]  /*01d0*/  @P0 REDG.E.ADD.STRONG.GPU desc[UR6][R2.64], R5 ;  /* 0x000000050200098e */ /* 0x002fe2000c12e106 */
[----:B------:R-:W-:Y:S05]  /*01e0*/  EXIT ;  /* 0x000000000000794d */ /* 0x000fea0003800000 */
.L_x_2:
[----:B------:R-:W-:-:S00]  /*01f0*/  BRA `(.L_x_2) ;  /* 0xfffffffc00fc7947 */ /* 0x000fc0000383ffff */
[----:B------:R-:W-:-:S00]  /*0200*/  NOP ;  /* 0x0000000000007918 */ /* 0x000fc00000000000 */
[----:B------:R-:W-:-:S00]  /*0210*/  NOP ;  /* 0x0000000000007918 */ /* 0x000fc00000000000 */
[----:B------:R-:W-:-:S00]  /*0220*/  NOP ;  /* 0x0000000000007918 */ /* 0x000fc00000000000 */
[----:B------:R-:W-:-:S00]  /*0230*/  NOP ;  /* 0x0000000000007918 */ /* 0x000fc00000000000 */
[----:B------:R-:W-:-:S00]  /*0240*/  NOP ;  /* 0x0000000000007918 */ /* 0x000fc00000000000 */
[----:B------:R-:W-:-:S00]  /*0250*/  NOP ;  /* 0x0000000000007918 */ /* 0x000fc00000000000 */
[----:B------:R-:W-:-:S00]  /*0260*/  NOP ;  /* 0x0000000000007918 */ /* 0x000fc00000000000 */
[----:B------:R-:W-:-:S00]  /*0270*/  NOP ;  /* 0x0000000000007918 */ /* 0x000fc00000000000 */
.L_x_3:


//--------------------- .nv.shared.reserved.0     --------------------------
	.section	.nv.shared.reserved.0,"aw",@nobits
	.weak		__nv_reservedSMEM_offset_0_alias
	.size		__nv_reservedSMEM_offset_0_alias, 0, 64
	.other		__nv_reservedSMEM_offset_0_alias,@"STO_CUDA_RESERVED_SHARED STV_DEFAULT"
__nv_reservedSMEM_offset_0_alias:
	.zero		0
	.zero		64


//--------------------- .nv.constant0._Z9wordcountPcS_iPj --------------------------
	.section	.nv.constant0._Z9wordcountPcS_iPj,"a",@progbits
	.sectionflags	@""
	.align	4
.nv.constant0._Z9wordcountPcS_iPj:
	.zero		928


//--------------------- SYMBOLS --------------------------

	.type		.nv.reservedSmem.offset0,@object
	.size		.nv.reservedSmem.offset0,0x4
